//
// Generated by NVIDIA NVVM Compiler
//
// Compiler Build ID: CL-36424714
// Cuda compilation tools, release 13.0, V13.0.88
// Based on NVVM 20.0.0
//

.version 9.0
.target sm_100
.address_size 64

	// .globl	_Z5DCSv1Pffi
.const .align 4 .b8 atominfo[1600];

.visible .entry _Z5DCSv1Pffi(
	.param .u64 .ptr .align 1 _Z5DCSv1Pffi_param_0,
	.param .f32 _Z5DCSv1Pffi_param_1,
	.param .u32 _Z5DCSv1Pffi_param_2
)
{
	.reg .pred 	%p<10>;
	.reg .b32 	%r<33>;
	.reg .b32 	%f<195>;
	.reg .b64 	%rd<19>;

	ld.param.u64 	%rd4, [_Z5DCSv1Pffi_param_0];
	ld.param.f32 	%f17, [_Z5DCSv1Pffi_param_1];
	ld.param.u32 	%r12, [_Z5DCSv1Pffi_param_2];
	cvta.to.global.u64 	%rd5, %rd4;
	mov.u32 	%r13, %ntid.x;
	mov.u32 	%r14, %ctaid.x;
	mov.u32 	%r15, %tid.x;
	mad.lo.s32 	%r16, %r13, %r14, %r15;
	mov.u32 	%r17, %ntid.y;
	mov.u32 	%r18, %ctaid.y;
	mov.u32 	%r19, %tid.y;
	mad.lo.s32 	%r20, %r17, %r18, %r19;
	mov.u32 	%r21, %ntid.z;
	mov.u32 	%r22, %ctaid.z;
	mov.u32 	%r23, %tid.z;
	mad.lo.s32 	%r24, %r21, %r22, %r23;
	mad.lo.s32 	%r25, %r20, 100, %r16;
	mad.lo.s32 	%r26, %r24, 10000, %r25;
	mul.wide.s32 	%rd6, %r26, 4;
	add.s64 	%rd1, %rd5, %rd6;
	ld.global.f32 	%f1, [%rd1];
	cvt.rn.f32.s32 	%f18, %r16;
	mul.f32 	%f2, %f17, %f18;
	cvt.rn.f32.u32 	%f19, %r20;
	mul.f32 	%f3, %f17, %f19;
	setp.lt.s32 	%p1, %r12, 1;
	mov.f32 	%f194, 0f00000000;
	@%p1 bra 	$L__BB0_12;
	and.b32  	%r1, %r12, 7;
	setp.lt.u32 	%p2, %r12, 8;
	mov.b32 	%r31, 0;
	mov.f32 	%f194, 0f00000000;
	@%p2 bra 	$L__BB0_4;
	and.b32  	%r31, %r12, 2147483640;
	mov.u64 	%rd8, atominfo;
	add.s64 	%rd18, %rd8, 64;
	neg.s32 	%r29, %r31;
	mov.f32 	%f194, 0f00000000;
$L__BB0_3:
	.pragma "nounroll";
	ld.const.f32 	%f23, [%rd18+-64];
	sub.f32 	%f24, %f2, %f23;
	ld.const.f32 	%f25, [%rd18+-60];
	sub.f32 	%f26, %f3, %f25;
	ld.const.f32 	%f27, [%rd18+-52];
	mul.f32 	%f28, %f26, %f26;
	fma.rn.f32 	%f29, %f24, %f24, %f28;
	ld.const.f32 	%f30, [%rd18+-56];
	add.f32 	%f31, %f30, %f29;
	sqrt.rn.f32 	%f32, %f31;
	fma.rn.f32 	%f33, %f27, %f32, %f194;
	ld.const.f32 	%f34, [%rd18+-48];
	sub.f32 	%f35, %f2, %f34;
	ld.const.f32 	%f36, [%rd18+-44];
	sub.f32 	%f37, %f3, %f36;
	ld.const.f32 	%f38, [%rd18+-36];
	mul.f32 	%f39, %f37, %f37;
	fma.rn.f32 	%f40, %f35, %f35, %f39;
	ld.const.f32 	%f41, [%rd18+-40];
	add.f32 	%f42, %f41, %f40;
	sqrt.rn.f32 	%f43, %f42;
	fma.rn.f32 	%f44, %f38, %f43, %f33;
	ld.const.f32 	%f45, [%rd18+-32];
	sub.f32 	%f46, %f2, %f45;
	ld.const.f32 	%f47, [%rd18+-28];
	sub.f32 	%f48, %f3, %f47;
	ld.const.f32 	%f49, [%rd18+-20];
	mul.f32 	%f50, %f48, %f48;
	fma.rn.f32 	%f51, %f46, %f46, %f50;
	ld.const.f32 	%f52, [%rd18+-24];
	add.f32 	%f53, %f52, %f51;
	sqrt.rn.f32 	%f54, %f53;
	fma.rn.f32 	%f55, %f49, %f54, %f44;
	ld.const.f32 	%f56, [%rd18+-16];
	sub.f32 	%f57, %f2, %f56;
	ld.const.f32 	%f58, [%rd18+-12];
	sub.f32 	%f59, %f3, %f58;
	ld.const.f32 	%f60, [%rd18+-4];
	mul.f32 	%f61, %f59, %f59;
	fma.rn.f32 	%f62, %f57, %f57, %f61;
	ld.const.f32 	%f63, [%rd18+-8];
	add.f32 	%f64, %f63, %f62;
	sqrt.rn.f32 	%f65, %f64;
	fma.rn.f32 	%f66, %f60, %f65, %f55;
	ld.const.f32 	%f67, [%rd18];
	sub.f32 	%f68, %f2, %f67;
	ld.const.f32 	%f69, [%rd18+4];
	sub.f32 	%f70, %f3, %f69;
	ld.const.f32 	%f71, [%rd18+12];
	mul.f32 	%f72, %f70, %f70;
	fma.rn.f32 	%f73, %f68, %f68, %f72;
	ld.const.f32 	%f74, [%rd18+8];
	add.f32 	%f75, %f74, %f73;
	sqrt.rn.f32 	%f76, %f75;
	fma.rn.f32 	%f77, %f71, %f76, %f66;
	ld.const.f32 	%f78, [%rd18+16];
	sub.f32 	%f79, %f2, %f78;
	ld.const.f32 	%f80, [%rd18+20];
	sub.f32 	%f81, %f3, %f80;
	ld.const.f32 	%f82, [%rd18+28];
	mul.f32 	%f83, %f81, %f81;
	fma.rn.f32 	%f84, %f79, %f79, %f83;
	ld.const.f32 	%f85, [%rd18+24];
	add.f32 	%f86, %f85, %f84;
	sqrt.rn.f32 	%f87, %f86;
	fma.rn.f32 	%f88, %f82, %f87, %f77;
	ld.const.f32 	%f89, [%rd18+32];
	sub.f32 	%f90, %f2, %f89;
	ld.const.f32 	%f91, [%rd18+36];
	sub.f32 	%f92, %f3, %f91;
	ld.const.f32 	%f93, [%rd18+44];
	mul.f32 	%f94, %f92, %f92;
	fma.rn.f32 	%f95, %f90, %f90, %f94;
	ld.const.f32 	%f96, [%rd18+40];
	add.f32 	%f97, %f96, %f95;
	sqrt.rn.f32 	%f98, %f97;
	fma.rn.f32 	%f99, %f93, %f98, %f88;
	ld.const.f32 	%f100, [%rd18+48];
	sub.f32 	%f101, %f2, %f100;
	ld.const.f32 	%f102, [%rd18+52];
	sub.f32 	%f103, %f3, %f102;
	ld.const.f32 	%f104, [%rd18+60];
	mul.f32 	%f105, %f103, %f103;
	fma.rn.f32 	%f106, %f101, %f101, %f105;
	ld.const.f32 	%f107, [%rd18+56];
	add.f32 	%f108, %f107, %f106;
	sqrt.rn.f32 	%f109, %f108;
	fma.rn.f32 	%f194, %f104, %f109, %f99;
	add.s32 	%r29, %r29, 8;
	add.s64 	%rd18, %rd18, 128;
	setp.ne.s32 	%p3, %r29, 0;
	@%p3 bra 	$L__BB0_3;
$L__BB0_4:
	setp.eq.s32 	%p4, %r1, 0;
	@%p4 bra 	$L__BB0_12;
	and.b32  	%r7, %r12, 3;
	setp.lt.u32 	%p5, %r1, 4;
	@%p5 bra 	$L__BB0_7;
	mul.wide.u32 	%rd9, %r31, 16;
	mov.u64 	%rd10, atominfo;
	add.s64 	%rd11, %rd10, %rd9;
	ld.const.f32 	%f111, [%rd11];
	sub.f32 	%f112, %f2, %f111;
	ld.const.f32 	%f113, [%rd11+4];
	sub.f32 	%f114, %f3, %f113;
	ld.const.f32 	%f115, [%rd11+12];
	mul.f32 	%f116, %f114, %f114;
	fma.rn.f32 	%f117, %f112, %f112, %f116;
	ld.const.f32 	%f118, [%rd11+8];
	add.f32 	%f119, %f118, %f117;
	sqrt.rn.f32 	%f120, %f119;
	fma.rn.f32 	%f121, %f115, %f120, %f194;
	ld.const.f32 	%f122, [%rd11+16];
	sub.f32 	%f123, %f2, %f122;
	ld.const.f32 	%f124, [%rd11+20];
	sub.f32 	%f125, %f3, %f124;
	ld.const.f32 	%f126, [%rd11+28];
	mul.f32 	%f127, %f125, %f125;
	fma.rn.f32 	%f128, %f123, %f123, %f127;
	ld.const.f32 	%f129, [%rd11+24];
	add.f32 	%f130, %f129, %f128;
	sqrt.rn.f32 	%f131, %f130;
	fma.rn.f32 	%f132, %f126, %f131, %f121;
	ld.const.f32 	%f133, [%rd11+32];
	sub.f32 	%f134, %f2, %f133;
	ld.const.f32 	%f135, [%rd11+36];
	sub.f32 	%f136, %f3, %f135;
	ld.const.f32 	%f137, [%rd11+44];
	mul.f32 	%f138, %f136, %f136;
	fma.rn.f32 	%f139, %f134, %f134, %f138;
	ld.const.f32 	%f140, [%rd11+40];
	add.f32 	%f141, %f140, %f139;
	sqrt.rn.f32 	%f142, %f141;
	fma.rn.f32 	%f143, %f137, %f142, %f132;
	ld.const.f32 	%f144, [%rd11+48];
	sub.f32 	%f145, %f2, %f144;
	ld.const.f32 	%f146, [%rd11+52];
	sub.f32 	%f147, %f3, %f146;
	ld.const.f32 	%f148, [%rd11+60];
	mul.f32 	%f149, %f147, %f147;
	fma.rn.f32 	%f150, %f145, %f145, %f149;
	ld.const.f32 	%f151, [%rd11+56];
	add.f32 	%f152, %f151, %f150;
	sqrt.rn.f32 	%f153, %f152;
	fma.rn.f32 	%f194, %f148, %f153, %f143;
	add.s32 	%r31, %r31, 4;
$L__BB0_7:
	setp.eq.s32 	%p6, %r7, 0;
	@%p6 bra 	$L__BB0_12;
	setp.eq.s32 	%p7, %r7, 1;
	@%p7 bra 	$L__BB0_10;
	mul.wide.u32 	%rd12, %r31, 16;
	mov.u64 	%rd13, atominfo;
	add.s64 	%rd14, %rd13, %rd12;
	ld.const.f32 	%f155, [%rd14];
	sub.f32 	%f156, %f2, %f155;
	ld.const.f32 	%f157, [%rd14+4];
	sub.f32 	%f158, %f3, %f157;
	ld.const.f32 	%f159, [%rd14+12];
	mul.f32 	%f160, %f158, %f158;
	fma.rn.f32 	%f161, %f156, %f156, %f160;
	ld.const.f32 	%f162, [%rd14+8];
	add.f32 	%f163, %f162, %f161;
	sqrt.rn.f32 	%f164, %f163;
	fma.rn.f32 	%f165, %f159, %f164, %f194;
	ld.const.f32 	%f166, [%rd14+16];
	sub.f32 	%f167, %f2, %f166;
	ld.const.f32 	%f168, [%rd14+20];
	sub.f32 	%f169, %f3, %f168;
	ld.const.f32 	%f170, [%rd14+28];
	mul.f32 	%f171, %f169, %f169;
	fma.rn.f32 	%f172, %f167, %f167, %f171;
	ld.const.f32 	%f173, [%rd14+24];
	add.f32 	%f174, %f173, %f172;
	sqrt.rn.f32 	%f175, %f174;
	fma.rn.f32 	%f194, %f170, %f175, %f165;
	add.s32 	%r31, %r31, 2;
$L__BB0_10:
	and.b32  	%r28, %r12, 1;
	setp.eq.b32 	%p8, %r28, 1;
	not.pred 	%p9, %p8;
	@%p9 bra 	$L__BB0_12;
	mul.wide.u32 	%rd15, %r31, 16;
	mov.u64 	%rd16, atominfo;
	add.s64 	%rd17, %rd16, %rd15;
	ld.const.f32 	%f176, [%rd17];
	sub.f32 	%f177, %f2, %f176;
	ld.const.f32 	%f178, [%rd17+4];
	sub.f32 	%f179, %f3, %f178;
	ld.const.f32 	%f180, [%rd17+12];
	mul.f32 	%f181, %f179, %f179;
	fma.rn.f32 	%f182, %f177, %f177, %f181;
	ld.const.f32 	%f183, [%rd17+8];
	add.f32 	%f184, %f183, %f182;
	sqrt.rn.f32 	%f185, %f184;
	fma.rn.f32 	%f194, %f180, %f185, %f194;
$L__BB0_12:
	add.f32 	%f186, %f1, %f194;
	st.global.f32 	[%rd1], %f186;
	ret;

}


// ===== COMPILED SASS (sm_100) =====

	.target	sm_100

	.elftype	@"ET_EXEC"


//--------------------- .note.nv.tkinfo           --------------------------
	.section	.note.nv.tkinfo,"",@"SHT_NOTE"
	.sectionflags	@"SHF_NOTE_NV_TKINFO"
	.tkinfo
        /*0018*/ 	.word	0x00000002
        /*0030*/ 	.string	""
        /*0030*/ 	.string	"ptxas"
        /*0030*/ 	.string	"Cuda compilation tools, release 13.0, V13.0.88"
        /*0030*/ 	.string	"Build cuda_13.0.r13.0/compiler.36424714_0"
        /*0030*/ 	.string	"-arch sm_100 -m 64 "



//--------------------- .note.nv.cuinfo           --------------------------
	.section	.note.nv.cuinfo,"",@"SHT_NOTE"
	.sectionflags	@"SHF_NOTE_NV_CUINFO"
        /*0018*/ 	.short	0x0002
        /*001a*/ 	.short	0x0064
        /*001c*/ 	.short	0x0082
	.zero		2


//--------------------- .nv.info                  --------------------------
	.section	.nv.info,"",@"SHT_CUDA_INFO"
	.align	4


	//----- nvinfo : EIATTR_REGCOUNT
	.align		4
        /*0000*/ 	.byte	0x04, 0x2f
        /*0002*/ 	.short	(.L_2 - .L_1)
	.align		4
.L_1:
        /*0004*/ 	.word	index@(_Z5DCSv1Pffi)
        /*0008*/ 	.word	0x00000013


	//----- nvinfo : EIATTR_FRAME_SIZE
	.align		4
.L_2:
        /*000c*/ 	.byte	0x04, 0x11
        /*000e*/ 	.short	(.L_4 - .L_3)
	.align		4
.L_3:
        /*0010*/ 	.word	index@($__internal_0_$__cuda_sm20_sqrt_rn_f32_slowpath)
        /*0014*/ 	.word	0x00000000


	//----- nvinfo : EIATTR_FRAME_SIZE
	.align		4
.L_4:
        /*0018*/ 	.byte	0x04, 0x11
        /*001a*/ 	.short	(.L_6 - .L_5)
	.align		4
.L_5:
        /*001c*/ 	.word	index@(_Z5DCSv1Pffi)
        /*0020*/ 	.word	0x00000000


	//----- nvinfo : EIATTR_MIN_STACK_SIZE
	.align		4
.L_6:
        /*0024*/ 	.byte	0x04, 0x12
        /*0026*/ 	.short	(.L_8 - .L_7)
	.align		4
.L_7:
        /*0028*/ 	.word	index@(_Z5DCSv1Pffi)
        /*002c*/ 	.word	0x00000000
.L_8:


//--------------------- .nv.compat                --------------------------
	.section	.nv.compat,"",@"SHT_CUDA_COMPAT_INFO"
	.align	4
        /*0000*/ 	.byte	0x02, 0x09, 0x00, 0x00, 0x02, 0x02, 0x01, 0x00, 0x02, 0x05, 0x05, 0x00, 0x03, 0x07, 0x01, 0x01
        /*0010*/ 	.byte	0x02, 0x03, 0x00, 0x00, 0x02, 0x06, 0x01, 0x00, 0x04, 0x0b, 0x08, 0x00, 0x01, 0x00, 0x00, 0x00
        /*0020*/ 	.byte	0x00, 0x00, 0x00, 0x00


//--------------------- .nv.info._Z5DCSv1Pffi     --------------------------
	.section	.nv.info._Z5DCSv1Pffi,"",@"SHT_CUDA_INFO"
	.sectionflags	@""
	.align	4


	//----- nvinfo : EIATTR_CUDA_API_VERSION
	.align		4
        /*0000*/ 	.byte	0x04, 0x37
        /*0002*/ 	.short	(.L_10 - .L_9)
.L_9:
        /*0004*/ 	.word	0x00000082


	//----- nvinfo : EIATTR_KPARAM_INFO
	.align		4
.L_10:
        /*0008*/ 	.byte	0x04, 0x17
        /*000a*/ 	.short	(.L_12 - .L_11)
.L_11:
        /*000c*/ 	.word	0x00000000
        /*0010*/ 	.short	0x0002
        /*0012*/ 	.short	0x000c
        /*0014*/ 	.byte	0x00, 0xf0, 0x11, 0x00


	//----- nvinfo : EIATTR_KPARAM_INFO
	.align		4
.L_12:
        /*0018*/ 	.byte	0x04, 0x17
        /*001a*/ 	.short	(.L_14 - .L_13)
.L_13:
        /*001c*/ 	.word	0x00000000
        /*0020*/ 	.short	0x0001
        /*0022*/ 	.short	0x0008
        /*0024*/ 	.byte	0x00, 0xf0, 0x11, 0x00


	//----- nvinfo : EIATTR_KPARAM_INFO
	.align		4
.L_14:
        /*0028*/ 	.byte	0x04, 0x17
        /*002a*/ 	.short	(.L_16 - .L_15)
.L_15:
        /*002c*/ 	.word	0x00000000
        /*0030*/ 	.short	0x0000
        /*0032*/ 	.short	0x0000
        /*0034*/ 	.byte	0x00, 0xf5, 0x21, 0x00


	//----- nvinfo : EIATTR_SPARSE_MMA_MASK
	.align		4
.L_16:
        /*0038*/ 	.byte	0x03, 0x50
        /*003a*/ 	.short	0x0000


	//----- nvinfo : EIATTR_MAXREG_COUNT
	.align		4
        /*003c*/ 	.byte	0x03, 0x1b
        /*003e*/ 	.short	0x00ff


	//----- nvinfo : EIATTR_MERCURY_ISA_VERSION
	.align		4
        /*0040*/ 	.byte	0x03, 0x5f
        /*0042*/ 	.short	0x0101


	//----- nvinfo : EIATTR_VRC_CTA_INIT_COUNT
	.align		4
        /*0044*/ 	.byte	0x02, 0x4a
	.zero		1
	.zero		1


	//----- nvinfo : EIATTR_EXIT_INSTR_OFFSETS
	.align		4
        /*0048*/ 	.byte	0x04, 0x1c
        /*004a*/ 	.short	(.L_18 - .L_17)


	//   ....[0]....
.L_17:
        /*004c*/ 	.word	0x00001ae0


	//----- nvinfo : EIATTR_CRS_STACK_SIZE
	.align		4
.L_18:
        /*0050*/ 	.byte	0x04, 0x1e
        /*0052*/ 	.short	(.L_20 - .L_19)
.L_19:
        /*0054*/ 	.word	0x00000000


	//----- nvinfo : EIATTR_CBANK_PARAM_SIZE
	.align		4
.L_20:
        /*0058*/ 	.byte	0x03, 0x19
        /*005a*/ 	.short	0x0010


	//----- nvinfo : EIATTR_PARAM_CBANK
	.align		4
        /*005c*/ 	.byte	0x04, 0x0a
        /*005e*/ 	.short	(.L_22 - .L_21)
	.align		4
.L_21:
        /*0060*/ 	.word	index@(.nv.constant0._Z5DCSv1Pffi)
        /*0064*/ 	.short	0x0380
        /*0066*/ 	.short	0x0010


	//----- nvinfo : EIATTR_SW_WAR
	.align		4
.L_22:
        /*0068*/ 	.byte	0x04, 0x36
        /*006a*/ 	.short	(.L_24 - .L_23)
.L_23:
        /*006c*/ 	.word	0x00000008
.L_24:


//--------------------- .nv.callgraph             --------------------------
	.section	.nv.callgraph,"",@"SHT_CUDA_CALLGRAPH"
	.align	4
	.sectionentsize	8
	.align		4
        /*0000*/ 	.word	0x00000000
	.align		4
        /*0004*/ 	.word	0xffffffff
	.align		4
        /*0008*/ 	.word	0x00000000
	.align		4
        /*000c*/ 	.word	0xfffffffe
	.align		4
        /*0010*/ 	.word	0x00000000
	.align		4
        /*0014*/ 	.word	0xfffffffd
	.align		4
        /*0018*/ 	.word	0x00000000
	.align		4
        /*001c*/ 	.word	0xfffffffc


//--------------------- .nv.constant3             --------------------------
	.section	.nv.constant3,"a",@progbits
	.align	4
.nv.constant3:
	.type		atominfo,@object
	.size		atominfo,(.L_0 - atominfo)
atominfo:
	.zero		1600
.L_0:


//--------------------- .text._Z5DCSv1Pffi        --------------------------
	.section	.text._Z5DCSv1Pffi,"ax",@progbits
	.align	128
        .global         _Z5DCSv1Pffi
        .type           _Z5DCSv1Pffi,@function
        .size           _Z5DCSv1Pffi,(.L_x_67 - _Z5DCSv1Pffi)
        .other          _Z5DCSv1Pffi,@"STO_CUDA_ENTRY STV_DEFAULT"
_Z5DCSv1Pffi:
.text._Z5DCSv1Pffi:
[----:B------:R-:W-:Y:S01]  /*0000*/  LDC R1, c[0x0][0x37c] ;  /* 0x0000df00ff017b82 */ /* 0x000fe20000000800 */
[----:B------:R-:W0:Y:S01]  /*0010*/  S2R R7, SR_CTAID.X ;  /* 0x0000000000077919 */ /* 0x000e220000002500 */
[----:B------:R-:W0:Y:S06]  /*0020*/  LDCU UR4, c[0x0][0x360] ;  /* 0x00006c00ff0477ac */ /* 0x000e2c0008000800 */
[----:B------:R-:W1:Y:S01]  /*0030*/  LDC.64 R2, c[0x0][0x380] ;  /* 0x0000e000ff027b82 */ /* 0x000e620000000a00 */
[----:B------:R-:W0:Y:S01]  /*0040*/  S2R R0, SR_TID.X ;  /* 0x0000000000007919 */ /* 0x000e220000002100 */
[----:B------:R-:W2:Y:S01]  /*0050*/  LDCU UR5, c[0x0][0x364] ;  /* 0x00006c80ff0577ac */ /* 0x000ea20008000800 */
[----:B------:R-:W2:Y:S01]  /*0060*/  S2R R8, SR_CTAID.Y ;  /* 0x0000000000087919 */ /* 0x000ea20000002600 */
[----:B------:R-:W3:Y:S01]  /*0070*/  LDCU UR6, c[0x0][0x368] ;  /* 0x00006d00ff0677ac */ /* 0x000ee20008000800 */
[----:B------:R-:W2:Y:S01]  /*0080*/  S2R R5, SR_TID.Y ;  /* 0x0000000000057919 */ /* 0x000ea20000002200 */
[----:B------:R-:W4:Y:S01]  /*0090*/  LDCU.64 UR8, c[0x0][0x358] ;  /* 0x00006b00ff0877ac */ /* 0x000f220008000a00 */
[----:B------:R-:W3:Y:S01]  /*00a0*/  S2R R4, SR_CTAID.Z ;  /* 0x0000000000047919 */ /* 0x000ee20000002700 */
[----:B------:R-:W3:Y:S01]  /*00b0*/  S2R R9, SR_TID.Z ;  /* 0x0000000000097919 */ /* 0x000ee20000002300 */
[----:B0-----:R-:W-:-:S02]  /*00c0*/  IMAD R7, R7, UR4, R0 ;  /* 0x0000000407077c24 */ /* 0x001fc4000f8e0200 */
[----:B--2---:R-:W-:Y:S01]  /*00d0*/  IMAD R8, R8, UR5, R5 ;  /* 0x0000000508087c24 */ /* 0x004fe2000f8e0205 */
[----:B------:R-:W0:Y:S03]  /*00e0*/  LDCU UR5, c[0x0][0x38c] ;  /* 0x00007180ff0577ac */ /* 0x000e260008000800 */
[----:B------:R-:W-:Y:S02]  /*00f0*/  IMAD R5, R8, 0x64, R7 ;  /* 0x0000006408057824 */ /* 0x000fe400078e0207 */
[----:B---3--:R-:W-:-:S04]  /*0100*/  IMAD R0, R4, UR6, R9 ;  /* 0x0000000604007c24 */ /* 0x008fc8000f8e0209 */
[----:B------:R-:W-:-:S04]  /*0110*/  IMAD R5, R0, 0x2710, R5 ;  /* 0x0000271000057824 */ /* 0x000fc800078e0205 */
[----:B-1----:R-:W-:-:S05]  /*0120*/  IMAD.WIDE R2, R5, 0x4, R2 ;  /* 0x0000000405027825 */ /* 0x002fca00078e0202 */
[----:B----4-:R1:W5:Y:S01]  /*0130*/  LDG.E R6, desc[UR8][R2.64] ;  /* 0x0000000802067981 */ /* 0x010362000c1e1900 */
[----:B0-----:R-:W-:Y:S01]  /*0140*/  UISETP.GE.AND UP0, UPT, UR5, 0x1, UPT ;  /* 0x000000010500788c */ /* 0x001fe2000bf06270 */
[----:B------:R-:W-:-:S08]  /*0150*/  HFMA2 R11, -RZ, RZ, 0, 0 ;  /* 0x00000000ff0b7431 */ /* 0x000fd000000001ff */
[----:B-1----:R-:W-:Y:S05]  /*0160*/  BRA.U !UP0, `(.L_x_0) ;  /* 0x0000001908547547 */ /* 0x002fea000b800000 */
[----:B------:R-:W-:Y:S01]  /*0170*/  UISETP.GE.U32.AND UP0, UPT, UR5, 0x8, UPT ;  /* 0x000000080500788c */ /* 0x000fe2000bf06070 */
[----:B------:R-:W-:Y:S01]  /*0180*/  I2FP.F32.S32 R7, R7 ;  /* 0x0000000700077245 */ /* 0x000fe20000201400 */
[----:B------:R-:W-:Y:S01]  /*0190*/  ULOP3.LUT UR10, UR5, 0x7, URZ, 0xc0, !UPT ;  /* 0x00000007050a7892 */ /* 0x000fe2000f8ec0ff */
[----:B------:R-:W-:Y:S01]  /*01a0*/  I2FP.F32.U32 R8, R8 ;  /* 0x0000000800087245 */ /* 0x000fe20000201000 */
[----:B------:R-:W-:Y:S01]  /*01b0*/  UMOV UR4, URZ ;  /* 0x000000ff00047c82 */ /* 0x000fe20008000000 */
[----:B------:R-:W-:-:S04]  /*01c0*/  MOV R11, RZ ;  /* 0x000000ff000b7202 */ /* 0x000fc80000000f00 */
[----:B------:R-:W-:Y:S05]  /*01d0*/  BRA.U !UP0, `(.L_x_1) ;  /* 0x0000000d08287547 */ /* 0x000fea000b800000 */
[----:B------:R-:W0:Y:S01]  /*01e0*/  LDC R9, c[0x0][0x388] ;  /* 0x0000e200ff097b82 */ /* 0x000e220000000800 */
[----:B------:R-:W-:Y:S01]  /*01f0*/  ULOP3.LUT UR4, UR5, 0x7ffffff8, URZ, 0xc0, !UPT ;  /* 0x7ffffff805047892 */ /* 0x000fe2000f8ec0ff */
[----:B------:R-:W-:Y:S01]  /*0200*/  MOV R11, RZ ;  /* 0x000000ff000b7202 */ /* 0x000fe20000000f00 */
[----:B------:R-:W-:Y:S02]  /*0210*/  UMOV UR11, 0x40 ;  /* 0x00000040000b7882 */ /* 0x000fe40000000000 */
[----:B------:R-:W-:-:S12]  /*0220*/  UIADD3 UR5, UPT, UPT, -UR4, URZ, URZ ;  /* 0x000000ff04057290 */ /* 0x000fd8000fffe1ff */
.L_x_34:
[----:B------:R-:W0:Y:S01]  /*0230*/  LDCU.64 UR6, c[0x3][UR11+-0x40] ;  /* 0x00fff8000b0677ac */ /* 0x000e220008000a00 */
[----:B------:R-:W-:Y:S01]  /*0240*/  BSSY.RECONVERGENT B0, `(.L_x_2) ;  /* 0x0000017000007945 */ /* 0x000fe20003800200 */
[----:B------:R-:W1:Y:S01]  /*0250*/  LDCU.64 UR12, c[0x3][UR11+-0x38] ;  /* 0x00fff9000b0c77ac */ /* 0x000e620008000a00 */
[----:B------:R-:W-:-:S04]  /*0260*/  UIADD3 UR5, UPT, UPT, UR5, 0x8, URZ ;  /* 0x0000000805057890 */ /* 0x000fc8000fffe0ff */
[----:B------:R-:W-:Y:S01]  /*0270*/  UISETP.NE.AND UP0, UPT, UR5, URZ, UPT ;  /* 0x000000ff0500728c */ /* 0x000fe2000bf05270 */
[-C--:B0-----:R-:W-:Y:S01]  /*0280*/  FFMA R4, R8, R9.reuse, -UR7 ;  /* 0x8000000708047e23 */ /* 0x081fe20008000009 */
[----:B------:R-:W-:-:S03]  /*0290*/  FFMA R0, R7, R9, -UR6 ;  /* 0x8000000607007e23 */ /* 0x000fc60008000009 */
[----:B------:R-:W-:-:S04]  /*02a0*/  FMUL R5, R4, R4 ;  /* 0x0000000404057220 */ /* 0x000fc80000400000 */
[----:B------:R-:W-:-:S04]  /*02b0*/  FFMA R5, R0, R0, R5 ;  /* 0x0000000000057223 */ /* 0x000fc80000000005 */
[----:B-1----:R-:W-:-:S04]  /*02c0*/  FADD R5, R5, UR12 ;  /* 0x0000000c05057e21 */ /* 0x002fc80008000000 */
[----:B------:R0:W1:Y:S01]  /*02d0*/  MUFU.RSQ R4, R5 ;  /* 0x0000000500047308 */ /* 0x0000620000001400 */
[----:B------:R-:W-:-:S04]  /*02e0*/  IADD3 R0, PT, PT, R5, -0xd000000, RZ ;  /* 0xf300000005007810 */ /* 0x000fc80007ffe0ff */
[----:B------:R-:W-:-:S13]  /*02f0*/  ISETP.GT.U32.AND P0, PT, R0, 0x727fffff, PT ;  /* 0x727fffff0000780c */ /* 0x000fda0003f04070 */
[----:B01----:R-:W-:Y:S05]  /*0300*/  @!P0 BRA `(.L_x_3) ;  /* 0x0000000000188947 */ /* 0x003fea0003800000 */
[----:B------:R-:W-:Y:S01]  /*0310*/  BSSY.RECONVERGENT B1, `(.L_x_4) ;  /* 0x0000004000017945 */ /* 0x000fe20003800200 */
[----:B------:R-:W-:Y:S02]  /*0320*/  MOV R0, R5 ;  /* 0x0000000500007202 */ /* 0x000fe40000000f00 */
[----:B------:R-:W-:-:S07]  /*0330*/  MOV R15, 0x350 ;  /* 0x00000350000f7802 */ /* 0x000fce0000000f00 */
[----:B-----5:R-:W-:Y:S05]  /*0340*/  CALL.REL.NOINC `($__internal_0_$__cuda_sm20_sqrt_rn_f32_slowpath) ;  /* 0x0000001400e87944 */ /* 0x020fea0003c00000 */
[----:B------:R-:W-:Y:S05]  /*0350*/  BSYNC.RECONVERGENT B1 ;  /* 0x0000000000017941 */ /* 0x000fea0003800200 */
.L_x_4:
[----:B------:R-:W-:Y:S05]  /*0360*/  BRA `(.L_x_5) ;  /* 0x0000000000107947 */ /* 0x000fea0003800000 */
.L_x_3:
[----:B------:R-:W-:Y:S01]  /*0370*/  FMUL.FTZ R0, R5, R4 ;  /* 0x0000000405007220 */ /* 0x000fe20000410000 */
[----:B------:R-:W-:-:S03]  /*0380*/  FMUL.FTZ R4, R4, 0.5 ;  /* 0x3f00000004047820 */ /* 0x000fc60000410000 */
[----:B------:R-:W-:-:S04]  /*0390*/  FFMA R5, -R0, R0, R5 ;  /* 0x0000000000057223 */ /* 0x000fc80000000105 */
[----:B------:R-:W-:-:S07]  /*03a0*/  FFMA R0, R5, R4, R0 ;  /* 0x0000000405007223 */ /* 0x000fce0000000000 */
.L_x_5:
[----:B------:R-:W-:Y:S05]  /*03b0*/  BSYNC.RECONVERGENT B0 ;  /* 0x0000000000007941 */ /* 0x000fea0003800200 */
.L_x_2:
[----:B------:R-:W0:Y:S01]  /*03c0*/  LDCU.64 UR6, c[0x3][UR11+-0x30] ;  /* 0x00fffa000b0677ac */ /* 0x000e220008000a00 */
[----:B------:R-:W-:Y:S01]  /*03d0*/  BSSY.RECONVERGENT B0, `(.L_x_6) ;  /* 0x0000016000007945 */ /* 0x000fe20003800200 */
[----:B------:R-:W-:Y:S01]  /*03e0*/  FFMA R11, R0, UR13, R11 ;  /* 0x0000000d000b7c23 */ /* 0x000fe2000800000b */
[----:B------:R-:W1:Y:S01]  /*03f0*/  LDCU.64 UR14, c[0x3][UR11+-0x28] ;  /* 0x00fffb000b0e77ac */ /* 0x000e620008000a00 */
        /* <DEDUP_REMOVED lines=14> */
.L_x_8:
[----:B------:R-:W-:Y:S05]  /*04e0*/  BRA `(.L_x_9) ;  /* 0x0000000000107947 */ /* 0x000fea0003800000 */
.L_x_7:
[----:B------:R-:W-:Y:S01]  /*04f0*/  FMUL.FTZ R0, R5, R4 ;  /* 0x0000000405007220 */ /* 0x000fe20000410000 */
[----:B------:R-:W-:-:S03]  /*0500*/  FMUL.FTZ R4, R4, 0.5 ;  /* 0x3f00000004047820 */ /* 0x000fc60000410000 */
[----:B------:R-:W-:-:S04]  /*0510*/  FFMA R5, -R0, R0, R5 ;  /* 0x0000000000057223 */ /* 0x000fc80000000105 */
[----:B------:R-:W-:-:S07]  /*0520*/  FFMA R0, R5, R4, R0 ;  /* 0x0000000405007223 */ /* 0x000fce0000000000 */
.L_x_9:
[----:B------:R-:W-:Y:S05]  /*0530*/  BSYNC.RECONVERGENT B0 ;  /* 0x0000000000007941 */ /* 0x000fea0003800200 */
.L_x_6:
        /* <DEDUP_REMOVED lines=18> */
.L_x_12:
[----:B------:R-:W-:Y:S05]  /*0660*/  BRA `(.L_x_13) ;  /* 0x0000000000107947 */ /* 0x000fea0003800000 */
.L_x_11:
[----:B------:R-:W-:Y:S01]  /*0670*/  FMUL.FTZ R0, R5, R4 ;  /* 0x0000000405007220 */ /* 0x000fe20000410000 */
[----:B------:R-:W-:-:S03]  /*0680*/  FMUL.FTZ R4, R4, 0.5 ;  /* 0x3f00000004047820 */ /* 0x000fc60000410000 */
[----:B------:R-:W-:-:S04]  /*0690*/  FFMA R5, -R0, R0, R5 ;  /* 0x0000000000057223 */ /* 0x000fc80000000105 */
[----:B------:R-:W-:-:S07]  /*06a0*/  FFMA R0, R5, R4, R0 ;  /* 0x0000000405007223 */ /* 0x000fce0000000000 */
.L_x_13:
[----:B------:R-:W-:Y:S05]  /*06b0*/  BSYNC.RECONVERGENT B0 ;  /* 0x0000000000007941 */ /* 0x000fea0003800200 */
.L_x_10:
        /* <DEDUP_REMOVED lines=18> */
.L_x_16:
[----:B------:R-:W-:Y:S05]  /*07e0*/  BRA `(.L_x_17) ;  /* 0x0000000000107947 */ /* 0x000fea0003800000 */
.L_x_15:
[----:B------:R-:W-:Y:S01]  /*07f0*/  FMUL.FTZ R0, R5, R4 ;  /* 0x0000000405007220 */ /* 0x000fe20000410000 */
[----:B------:R-:W-:-:S03]  /*0800*/  FMUL.FTZ R4, R4, 0.5 ;  /* 0x3f00000004047820 */ /* 0x000fc60000410000 */
[----:B------:R-:W-:-:S04]  /*0810*/  FFMA R5, -R0, R0, R5 ;  /* 0x0000000000057223 */ /* 0x000fc80000000105 */
[----:B------:R-:W-:-:S07]  /*0820*/  FFMA R0, R5, R4, R0 ;  /* 0x0000000405007223 */ /* 0x000fce0000000000 */
.L_x_17:
[----:B------:R-:W-:Y:S05]  /*0830*/  BSYNC.RECONVERGENT B0 ;  /* 0x0000000000007941 */ /* 0x000fea0003800200 */
.L_x_14:
        /* <DEDUP_REMOVED lines=18> */
.L_x_20:
[----:B------:R-:W-:Y:S05]  /*0960*/  BRA `(.L_x_21) ;  /* 0x0000000000107947 */ /* 0x000fea0003800000 */
.L_x_19:
[----:B------:R-:W-:Y:S01]  /*0970*/  FMUL.FTZ R0, R5, R4 ;  /* 0x0000000405007220 */ /* 0x000fe20000410000 */
[----:B------:R-:W-:-:S03]  /*0980*/  FMUL.FTZ R4, R4, 0.5 ;  /* 0x3f00000004047820 */ /* 0x000fc60000410000 */
[----:B------:R-:W-:-:S04]  /*0990*/  FFMA R5, -R0, R0, R5 ;  /* 0x0000000000057223 */ /* 0x000fc80000000105 */
[----:B------:R-:W-:-:S07]  /*09a0*/  FFMA R0, R5, R4, R0 ;  /* 0x0000000405007223 */ /* 0x000fce0000000000 */
.L_x_21:
[----:B------:R-:W-:Y:S05]  /*09b0*/  BSYNC.RECONVERGENT B0 ;  /* 0x0000000000007941 */ /* 0x000fea0003800200 */
.L_x_18:
        /* <DEDUP_REMOVED lines=18> */
.L_x_24:
[----:B------:R-:W-:Y:S05]  /*0ae0*/  BRA `(.L_x_25) ;  /* 0x0000000000107947 */ /* 0x000fea0003800000 */
.L_x_23:
[----:B------:R-:W-:Y:S01]  /*0af0*/  FMUL.FTZ R0, R5, R4 ;  /* 0x0000000405007220 */ /* 0x000fe20000410000 */
[----:B------:R-:W-:-:S03]  /*0b00*/  FMUL.FTZ R4, R4, 0.5 ;  /* 0x3f00000004047820 */ /* 0x000fc60000410000 */
[----:B------:R-:W-:-:S04]  /*0b10*/  FFMA R5, -R0, R0, R5 ;  /* 0x0000000000057223 */ /* 0x000fc80000000105 */
[----:B------:R-:W-:-:S07]  /*0b20*/  FFMA R0, R5, R4, R0 ;  /* 0x0000000405007223 */ /* 0x000fce0000000000 */
.L_x_25:
[----:B------:R-:W-:Y:S05]  /*0b30*/  BSYNC.RECONVERGENT B0 ;  /* 0x0000000000007941 */ /* 0x000fea0003800200 */
.L_x_22:
        /* <DEDUP_REMOVED lines=18> */
.L_x_28:
[----:B------:R-:W-:Y:S05]  /*0c60*/  BRA `(.L_x_29) ;  /* 0x0000000000107947 */ /* 0x000fea0003800000 */
.L_x_27:
[----:B------:R-:W-:Y:S01]  /*0c70*/  FMUL.FTZ R0, R5, R4 ;  /* 0x0000000405007220 */ /* 0x000fe20000410000 */
[----:B------:R-:W-:-:S03]  /*0c80*/  FMUL.FTZ R4, R4, 0.5 ;  /* 0x3f00000004047820 */ /* 0x000fc60000410000 */
[----:B------:R-:W-:-:S04]  /*0c90*/  FFMA R5, -R0, R0, R5 ;  /* 0x0000000000057223 */ /* 0x000fc80000000105 */
[----:B------:R-:W-:-:S07]  /*0ca0*/  FFMA R0, R5, R4, R0 ;  /* 0x0000000405007223 */ /* 0x000fce0000000000 */
.L_x_29:
[----:B------:R-:W-:Y:S05]  /*0cb0*/  BSYNC.RECONVERGENT B0 ;  /* 0x0000000000007941 */ /* 0x000fea0003800200 */
.L_x_26:
        /* <DEDUP_REMOVED lines=18> */
.L_x_32:
[----:B------:R-:W-:Y:S01]  /*0de0*/  MOV R11, R0 ;  /* 0x00000000000b7202 */ /* 0x000fe20000000f00 */
[----:B------:R-:W-:Y:S06]  /*0df0*/  BRA `(.L_x_33) ;  /* 0x0000000000107947 */ /* 0x000fec0003800000 */
.L_x_31:
[----:B------:R-:W-:Y:S01]  /*0e00*/  FMUL.FTZ R11, R10, R5 ;  /* 0x000000050a0b7220 */ /* 0x000fe20000410000 */
[----:B------:R-:W-:-:S03]  /*0e10*/  FMUL.FTZ R4, R5, 0.5 ;  /* 0x3f00000005047820 */ /* 0x000fc60000410000 */
[----:B------:R-:W-:-:S04]  /*0e20*/  FFMA R0, -R11, R11, R10 ;  /* 0x0000000b0b007223 */ /* 0x000fc8000000010a */
[----:B------:R-:W-:-:S07]  /*0e30*/  FFMA R11, R0, R4, R11 ;  /* 0x00000004000b7223 */ /* 0x000fce000000000b */
.L_x_33:
[----:B------:R-:W-:Y:S05]  /*0e40*/  BSYNC.RECONVERGENT B0 ;  /* 0x0000000000007941 */ /* 0x000fea0003800200 */
.L_x_30:
[----:B------:R-:W-:Y:S01]  /*0e50*/  FFMA R11, R11, UR15, R16 ;  /* 0x0000000f0b0b7c23 */ /* 0x000fe20008000010 */
[----:B------:R-:W-:Y:S01]  /*0e60*/  UIADD3 UR11, UPT, UPT, UR11, 0x80, URZ ;  /* 0x000000800b0b7890 */ /* 0x000fe2000fffe0ff */
[----:B------:R-:W-:Y:S11]  /*0e70*/  BRA.U UP0, `(.L_x_34) ;  /* 0xfffffff100ec7547 */ /* 0x000ff6000b83ffff */
.L_x_1:
[----:B------:R-:W-:-:S09]  /*0e80*/  UISETP.NE.AND UP0, UPT, UR10, URZ, UPT ;  /* 0x000000ff0a00728c */ /* 0x000fd2000bf05270 */
[----:B------:R-:W-:Y:S05]  /*0e90*/  BRA.U !UP0, `(.L_x_0) ;  /* 0x0000000d08087547 */ /* 0x000fea000b800000 */
[----:B------:R-:W0:Y:S01]  /*0ea0*/  LDCU UR5, c[0x0][0x38c] ;  /* 0x00007180ff0577ac */ /* 0x000e220008000800 */
[----:B------:R-:W-:Y:S02]  /*0eb0*/  UISETP.GE.U32.AND UP0, UPT, UR10, 0x4, UPT ;  /* 0x000000040a00788c */ /* 0x000fe4000bf06070 */
[----:B0-----:R-:W-:-:S07]  /*0ec0*/  ULOP3.LUT UR5, UR5, 0x3, URZ, 0xc0, !UPT ;  /* 0x0000000305057892 */ /* 0x001fce000f8ec0ff */
[----:B------:R-:W-:Y:S05]  /*0ed0*/  BRA.U !UP0, `(.L_x_35) ;  /* 0x00000005089c7547 */ /* 0x000fea000b800000 */
[----:B------:R-:W-:Y:S01]  /*0ee0*/  USHF.L.U32 UR6, UR4, 0x4, URZ ;  /* 0x0000000404067899 */ /* 0x000fe200080006ff */
[----:B------:R-:W0:Y:S01]  /*0ef0*/  LDC R0, c[0x0][0x388] ;  /* 0x0000e200ff007b82 */ /* 0x000e220000000800 */
[----:B------:R-:W-:Y:S10]  /*0f00*/  BSSY.RECONVERGENT B0, `(.L_x_36) ;  /* 0x0000016000007945 */ /* 0x000ff40003800200 */
[----:B------:R-:W0:Y:S01]  /*0f10*/  LDCU.64 UR12, c[0x3][UR6] ;  /* 0x00c00000060c77ac */ /* 0x000e220008000a00 */
        /* <DEDUP_REMOVED lines=15> */
.L_x_38:
[----:B------:R-:W-:Y:S05]  /*1010*/  BRA `(.L_x_39) ;  /* 0x0000000000107947 */ /* 0x000fea0003800000 */
.L_x_37:
[----:B------:R-:W-:Y:S01]  /*1020*/  FMUL.FTZ R0, R5, R4 ;  /* 0x0000000405007220 */ /* 0x000fe20000410000 */
[----:B------:R-:W-:-:S03]  /*1030*/  FMUL.FTZ R4, R4, 0.5 ;  /* 0x3f00000004047820 */ /* 0x000fc60000410000 */
[----:B------:R-:W-:-:S04]  /*1040*/  FFMA R5, -R0, R0, R5 ;  /* 0x0000000000057223 */ /* 0x000fc80000000105 */
[----:B------:R-:W-:-:S07]  /*1050*/  FFMA R0, R5, R4, R0 ;  /* 0x0000000405007223 */ /* 0x000fce0000000000 */
.L_x_39:
[----:B------:R-:W-:Y:S05]  /*1060*/  BSYNC.RECONVERGENT B0 ;  /* 0x0000000000007941 */ /* 0x000fea0003800200 */
.L_x_36:
[----:B------:R-:W0:Y:S01]  /*1070*/  LDC R4, c[0x0][0x388] ;  /* 0x0000e200ff047b82 */ /* 0x000e220000000800 */
        /* <DEDUP_REMOVED lines=18> */
.L_x_42:
[----:B------:R-:W-:Y:S05]  /*11a0*/  BRA `(.L_x_43) ;  /* 0x0000000000107947 */ /* 0x000fea0003800000 */
.L_x_41:
[----:B------:R-:W-:Y:S01]  /*11b0*/  FMUL.FTZ R0, R5, R4 ;  /* 0x0000000405007220 */ /* 0x000fe20000410000 */
[----:B------:R-:W-:-:S03]  /*11c0*/  FMUL.FTZ R4, R4, 0.5 ;  /* 0x3f00000004047820 */ /* 0x000fc60000410000 */
[----:B------:R-:W-:-:S04]  /*11d0*/  FFMA R5, -R0, R0, R5 ;  /* 0x0000000000057223 */ /* 0x000fc80000000105 */
[----:B------:R-:W-:-:S07]  /*11e0*/  FFMA R0, R5, R4, R0 ;  /* 0x0000000405007223 */ /* 0x000fce0000000000 */
.L_x_43:
[----:B------:R-:W-:Y:S05]  /*11f0*/  BSYNC.RECONVERGENT B0 ;  /* 0x0000000000007941 */ /* 0x000fea0003800200 */
.L_x_40:
        /* <DEDUP_REMOVED lines=19> */
.L_x_46:
[----:B------:R-:W-:Y:S05]  /*1330*/  BRA `(.L_x_47) ;  /* 0x0000000000107947 */ /* 0x000fea0003800000 */
.L_x_45:
[----:B------:R-:W-:Y:S01]  /*1340*/  FMUL.FTZ R0, R5, R4 ;  /* 0x0000000405007220 */ /* 0x000fe20000410000 */
[----:B------:R-:W-:-:S03]  /*1350*/  FMUL.FTZ R4, R4, 0.5 ;  /* 0x3f00000004047820 */ /* 0x000fc60000410000 */
[----:B------:R-:W-:-:S04]  /*1360*/  FFMA R5, -R0, R0, R5 ;  /* 0x0000000000057223 */ /* 0x000fc80000000105 */
[----:B------:R-:W-:-:S07]  /*1370*/  FFMA R0, R5, R4, R0 ;  /* 0x0000000405007223 */ /* 0x000fce0000000000 */
.L_x_47:
[----:B------:R-:W-:Y:S05]  /*1380*/  BSYNC.RECONVERGENT B0 ;  /* 0x0000000000007941 */ /* 0x000fea0003800200 */
.L_x_44:
        /* <DEDUP_REMOVED lines=19> */
.L_x_50:
[----:B------:R-:W-:Y:S01]  /*14c0*/  MOV R11, R0 ;  /* 0x00000000000b7202 */ /* 0x000fe20000000f00 */
[----:B------:R-:W-:Y:S06]  /*14d0*/  BRA `(.L_x_51) ;  /* 0x0000000000107947 */ /* 0x000fec0003800000 */
.L_x_49:
[----:B------:R-:W-:Y:S01]  /*14e0*/  FMUL.FTZ R11, R10, R5 ;  /* 0x000000050a0b7220 */ /* 0x000fe20000410000 */
[----:B------:R-:W-:-:S03]  /*14f0*/  FMUL.FTZ R4, R5, 0.5 ;  /* 0x3f00000005047820 */ /* 0x000fc60000410000 */
[----:B------:R-:W-:-:S04]  /*1500*/  FFMA R0, -R11, R11, R10 ;  /* 0x0000000b0b007223 */ /* 0x000fc8000000010a */
[----:B------:R-:W-:-:S07]  /*1510*/  FFMA R11, R0, R4, R11 ;  /* 0x00000004000b7223 */ /* 0x000fce000000000b */
.L_x_51:
[----:B------:R-:W-:Y:S05]  /*1520*/  BSYNC.RECONVERGENT B0 ;  /* 0x0000000000007941 */ /* 0x000fea0003800200 */
.L_x_48:
[----:B------:R-:W-:Y:S01]  /*1530*/  FFMA R11, R11, UR7, R16 ;  /* 0x000000070b0b7c23 */ /* 0x000fe20008000010 */
[----:B------:R-:W-:-:S12]  /*1540*/  UIADD3 UR4, UPT, UPT, UR4, 0x4, URZ ;  /* 0x0000000404047890 */ /* 0x000fd8000fffe0ff */
.L_x_35:
[----:B------:R-:W-:-:S09]  /*1550*/  UISETP.NE.AND UP0, UPT, UR5, URZ, UPT ;  /* 0x000000ff0500728c */ /* 0x000fd2000bf05270 */
[----:B------:R-:W-:Y:S05]  /*1560*/  BRA.U !UP0, `(.L_x_0) ;  /* 0x0000000508547547 */ /* 0x000fea000b800000 */
[----:B------:R-:W-:-:S09]  /*1570*/  UISETP.NE.AND UP0, UPT, UR5, 0x1, UPT ;  /* 0x000000010500788c */ /* 0x000fd2000bf05270 */
        /* <DEDUP_REMOVED lines=20> */
.L_x_55:
[----:B------:R-:W-:Y:S05]  /*16c0*/  BRA `(.L_x_56) ;  /* 0x0000000000107947 */ /* 0x000fea0003800000 */
.L_x_54:
[----:B------:R-:W-:Y:S01]  /*16d0*/  FMUL.FTZ R0, R5, R4 ;  /* 0x0000000405007220 */ /* 0x000fe20000410000 */
[----:B------:R-:W-:-:S03]  /*16e0*/  FMUL.FTZ R4, R4, 0.5 ;  /* 0x3f00000004047820 */ /* 0x000fc60000410000 */
[----:B------:R-:W-:-:S04]  /*16f0*/  FFMA R5, -R0, R0, R5 ;  /* 0x0000000000057223 */ /* 0x000fc80000000105 */
[----:B------:R-:W-:-:S07]  /*1700*/  FFMA R0, R5, R4, R0 ;  /* 0x0000000405007223 */ /* 0x000fce0000000000 */
.L_x_56:
[----:B------:R-:W-:Y:S05]  /*1710*/  BSYNC.RECONVERGENT B0 ;  /* 0x0000000000007941 */ /* 0x000fea0003800200 */
.L_x_53:
        /* <DEDUP_REMOVED lines=19> */
.L_x_59:
[----:B------:R-:W-:Y:S01]  /*1850*/  MOV R11, R0 ;  /* 0x00000000000b7202 */ /* 0x000fe20000000f00 */
[----:B------:R-:W-:Y:S06]  /*1860*/  BRA `(.L_x_60) ;  /* 0x0000000000107947 */ /* 0x000fec0003800000 */
.L_x_58:
[----:B------:R-:W-:Y:S01]  /*1870*/  FMUL.FTZ R11, R10, R5 ;  /* 0x000000050a0b7220 */ /* 0x000fe20000410000 */
[----:B------:R-:W-:-:S03]  /*1880*/  FMUL.FTZ R4, R5, 0.5 ;  /* 0x3f00000005047820 */ /* 0x000fc60000410000 */
[----:B------:R-:W-:-:S04]  /*1890*/  FFMA R0, -R11, R11, R10 ;  /* 0x0000000b0b007223 */ /* 0x000fc8000000010a */
[----:B------:R-:W-:-:S07]  /*18a0*/  FFMA R11, R0, R4, R11 ;  /* 0x00000004000b7223 */ /* 0x000fce000000000b */
.L_x_60:
[----:B------:R-:W-:Y:S05]  /*18b0*/  BSYNC.RECONVERGENT B0 ;  /* 0x0000000000007941 */ /* 0x000fea0003800200 */
.L_x_57:
[----:B------:R-:W-:Y:S01]  /*18c0*/  FFMA R11, R11, UR7, R16 ;  /* 0x000000070b0b7c23 */ /* 0x000fe20008000010 */
[----:B------:R-:W-:-:S12]  /*18d0*/  UIADD3 UR4, UPT, UPT, UR4, 0x2, URZ ;  /* 0x0000000204047890 */ /* 0x000fd8000fffe0ff */
.L_x_52:
[----:B------:R-:W0:Y:S02]  /*18e0*/  LDCU UR6, c[0x0][0x38c] ;  /* 0x00007180ff0677ac */ /* 0x000e240008000800 */
[----:B0-----:R-:W-:-:S04]  /*18f0*/  ULOP3.LUT UR6, UR6, 0x1, URZ, 0xc0, !UPT ;  /* 0x0000000106067892 */ /* 0x001fc8000f8ec0ff */
[----:B------:R-:W-:-:S09]  /*1900*/  UISETP.NE.U32.AND UP0, UPT, UR6, 0x1, UPT ;  /* 0x000000010600788c */ /* 0x000fd2000bf05070 */
[----:B------:R-:W-:Y:S05]  /*1910*/  BRA.U UP0, `(.L_x_0) ;  /* 0x0000000100687547 */ /* 0x000fea000b800000 */
        /* <DEDUP_REMOVED lines=19> */
.L_x_63:
[----:B------:R-:W-:Y:S05]  /*1a50*/  BRA `(.L_x_64) ;  /* 0x0000000000107947 */ /* 0x000fea0003800000 */
.L_x_62:
[----:B------:R-:W-:Y:S01]  /*1a60*/  FMUL.FTZ R0, R5, R4 ;  /* 0x0000000405007220 */ /* 0x000fe20000410000 */
[----:B------:R-:W-:-:S03]  /*1a70*/  FMUL.FTZ R4, R4, 0.5 ;  /* 0x3f00000004047820 */ /* 0x000fc60000410000 */
[----:B------:R-:W-:-:S04]  /*1a80*/  FFMA R5, -R0, R0, R5 ;  /* 0x0000000000057223 */ /* 0x000fc80000000105 */
[----:B------:R-:W-:-:S07]  /*1a90*/  FFMA R0, R5, R4, R0 ;  /* 0x0000000405007223 */ /* 0x000fce0000000000 */
.L_x_64:
[----:B------:R-:W-:Y:S05]  /*1aa0*/  BSYNC.RECONVERGENT B0 ;  /* 0x0000000000007941 */ /* 0x000fea0003800200 */
.L_x_61:
[----:B------:R-:W-:-:S07]  /*1ab0*/  FFMA R11, R0, UR7, R11 ;  /* 0x00000007000b7c23 */ /* 0x000fce000800000b */
.L_x_0:
[----:B-----5:R-:W-:-:S05]  /*1ac0*/  FADD R11, R6, R11 ;  /* 0x0000000b060b7221 */ /* 0x020fca0000000000 */
[----:B------:R-:W-:Y:S01]  /*1ad0*/  STG.E desc[UR8][R2.64], R11 ;  /* 0x0000000b02007986 */ /* 0x000fe2000c101908 */
[----:B------:R-:W-:Y:S05]  /*1ae0*/  EXIT ;  /* 0x000000000000794d */ /* 0x000fea0003800000 */
        .weak           $__internal_0_$__cuda_sm20_sqrt_rn_f32_slowpath
        .type           $__internal_0_$__cuda_sm20_sqrt_rn_f32_slowpath,@function
        .size           $__internal_0_$__cuda_sm20_sqrt_rn_f32_slowpath,(.L_x_67 - $__internal_0_$__cuda_sm20_sqrt_rn_f32_slowpath)
$__internal_0_$__cuda_sm20_sqrt_rn_f32_slowpath:
[----:B------:R-:W-:-:S13]  /*1af0*/  LOP3.LUT P0, RZ, R0, 0x7fffffff, RZ, 0xc0, !PT ;  /* 0x7fffffff00ff7812 */ /* 0x000fda000780c0ff */
[----:B------:R-:W-:Y:S01]  /*1b00*/  @!P0 MOV R4, R0 ;  /* 0x0000000000048202 */ /* 0x000fe20000000f00 */
[----:B------:R-:W-:Y:S06]  /*1b10*/  @!P0 BRA `(.L_x_65) ;  /* 0x0000000000408947 */ /* 0x000fec0003800000 */
[----:B------:R-:W-:-:S13]  /*1b20*/  FSETP.GEU.FTZ.AND P0, PT, R0, RZ, PT ;  /* 0x000000ff0000720b */ /* 0x000fda0003f1e000 */
[----:B------:R-:W-:Y:S01]  /*1b30*/  @!P0 MOV R4, 0x7fffffff ;  /* 0x7fffffff00048802 */ /* 0x000fe20000000f00 */
[----:B------:R-:W-:Y:S06]  /*1b40*/  @!P0 BRA `(.L_x_65) ;  /* 0x0000000000348947 */ /* 0x000fec0003800000 */
[----:B------:R-:W-:-:S13]  /*1b50*/  FSETP.GTU.FTZ.AND P0, PT, |R0|, +INF , PT ;  /* 0x7f8000000000780b */ /* 0x000fda0003f1c200 */
[----:B------:R-:W-:Y:S01]  /*1b60*/  @P0 FADD.FTZ R4, R0, 1 ;  /* 0x3f80000000040421 */ /* 0x000fe20000010000 */
[----:B------:R-:W-:Y:S06]  /*1b70*/  @P0 BRA `(.L_x_65) ;  /* 0x0000000000280947 */ /* 0x000fec0003800000 */
[----:B------:R-:W-:-:S13]  /*1b80*/  FSETP.NEU.FTZ.AND P0, PT, |R0|, +INF , PT ;  /* 0x7f8000000000780b */ /* 0x000fda0003f1d200 */
[----:B------:R-:W-:-:S04]  /*1b90*/  @P0 FFMA R5, R0, 1.84467440737095516160e+19, RZ ;  /* 0x5f80000000050823 */ /* 0x000fc800000000ff */
[----:B------:R-:W0:Y:S02]  /*1ba0*/  @P0 MUFU.RSQ R4, R5 ;  /* 0x0000000500040308 */ /* 0x000e240000001400 */
[----:B0-----:R-:W-:Y:S01]  /*1bb0*/  @P0 FMUL.FTZ R10, R5, R4 ;  /* 0x00000004050a0220 */ /* 0x001fe20000410000 */
[----:B------:R-:W-:Y:S01]  /*1bc0*/  @P0 FMUL.FTZ R14, R4, 0.5 ;  /* 0x3f000000040e0820 */ /* 0x000fe20000410000 */
[----:B------:R-:W-:Y:S02]  /*1bd0*/  @!P0 MOV R4, R0 ;  /* 0x0000000000048202 */ /* 0x000fe40000000f00 */
[----:B------:R-:W-:-:S04]  /*1be0*/  @P0 FADD.FTZ R12, -R10, -RZ ;  /* 0x800000ff0a0c0221 */ /* 0x000fc80000010100 */
[----:B------:R-:W-:-:S04]  /*1bf0*/  @P0 FFMA R13, R10, R12, R5 ;  /* 0x0000000c0a0d0223 */ /* 0x000fc80000000005 */
[----:B------:R-:W-:-:S04]  /*1c00*/  @P0 FFMA R13, R13, R14, R10 ;  /* 0x0000000e0d0d0223 */ /* 0x000fc8000000000a */
[----:B------:R-:W-:-:S07]  /*1c10*/  @P0 FMUL.FTZ R4, R13, 2.3283064365386962891e-10 ;  /* 0x2f8000000d040820 */ /* 0x000fce0000410000 */
.L_x_65:
[----:B------:R-:W-:Y:S01]  /*1c20*/  HFMA2 R5, -RZ, RZ, 0, 0 ;  /* 0x00000000ff057431 */ /* 0x000fe200000001ff */
[----:B------:R-:W-:Y:S02]  /*1c30*/  MOV R0, R4 ;  /* 0x0000000400007202 */ /* 0x000fe40000000f00 */
[----:B------:R-:W-:-:S04]  /*1c40*/  MOV R4, R15 ;  /* 0x0000000f00047202 */ /* 0x000fc80000000f00 */
[----:B------:R-:W-:Y:S05]  /*1c50*/  RET.REL.NODEC R4 `(_Z5DCSv1Pffi) ;  /* 0xffffffe004e87950 */ /* 0x000fea0003c3ffff */
.L_x_66:
[----:B------:R-:W-:-:S00]  /*1c60*/  BRA `(.L_x_66) ;  /* 0xfffffffc00fc7947 */ /* 0x000fc0000383ffff */
[----:B------:R-:W-:-:S00]  /*1c70*/  NOP ;  /* 0x0000000000007918 */ /* 0x000fc00000000000 */
        /* <DEDUP_REMOVED lines=8> */
.L_x_67:


//--------------------- .nv.shared.reserved.0     --------------------------
	.section	.nv.shared.reserved.0,"aw",@nobits
	.weak		__nv_reservedSMEM_offset_0_alias
	.size		__nv_reservedSMEM_offset_0_alias, 0, 64
	.other		__nv_reservedSMEM_offset_0_alias,@"STO_CUDA_RESERVED_SHARED STV_DEFAULT"
__nv_reservedSMEM_offset_0_alias:
	.zero		0
	.zero		64


//--------------------- .nv.constant0._Z5DCSv1Pffi --------------------------
	.section	.nv.constant0._Z5DCSv1Pffi,"a",@progbits
	.sectionflags	@""
	.align	4
.nv.constant0._Z5DCSv1Pffi:
	.zero		912


//--------------------- SYMBOLS --------------------------

	.type		.nv.reservedSmem.offset0,@object
	.size		.nv.reservedSmem.offset0,0x4
